//
// Generated by NVIDIA NVVM Compiler
//
// Compiler Build ID: CL-36424714
// Cuda compilation tools, release 13.0, V13.0.88
// Based on NVVM 20.0.0
//

.version 9.0
.target sm_100
.address_size 64

	// .globl	_Z8gpu_HeatPdS_i
.extern .shared .align 16 .b8 sdata[];

.visible .entry _Z8gpu_HeatPdS_i(
	.param .u64 .ptr .align 1 _Z8gpu_HeatPdS_i_param_0,
	.param .u64 .ptr .align 1 _Z8gpu_HeatPdS_i_param_1,
	.param .u32 _Z8gpu_HeatPdS_i_param_2
)
{
	.reg .pred 	%p<8>;
	.reg .b32 	%r<20>;
	.reg .b64 	%rd<16>;
	.reg .b64 	%fd<9>;

	ld.param.u64 	%rd1, [_Z8gpu_HeatPdS_i_param_0];
	ld.param.u64 	%rd2, [_Z8gpu_HeatPdS_i_param_1];
	ld.param.u32 	%r4, [_Z8gpu_HeatPdS_i_param_2];
	mov.u32 	%r5, %ctaid.y;
	mov.u32 	%r6, %ntid.y;
	mov.u32 	%r7, %tid.y;
	mad.lo.s32 	%r8, %r5, %r6, %r7;
	mov.u32 	%r9, %ctaid.x;
	mov.u32 	%r10, %ntid.x;
	mov.u32 	%r11, %tid.x;
	mad.lo.s32 	%r12, %r9, %r10, %r11;
	setp.eq.s32 	%p1, %r8, 0;
	add.s32 	%r13, %r4, -1;
	setp.ge.s32 	%p2, %r8, %r13;
	or.pred  	%p3, %p1, %p2;
	setp.lt.s32 	%p4, %r12, 1;
	or.pred  	%p5, %p4, %p3;
	setp.ge.s32 	%p6, %r12, %r13;
	or.pred  	%p7, %p5, %p6;
	@%p7 bra 	$L__BB0_2;
	cvta.to.global.u64 	%rd3, %rd1;
	cvta.to.global.u64 	%rd4, %rd2;
	mul.lo.s32 	%r14, %r4, %r8;
	cvt.s64.s32 	%rd5, %r14;
	cvt.u64.u32 	%rd6, %r12;
	add.s64 	%rd7, %rd6, %rd5;
	shl.b64 	%rd8, %rd7, 3;
	add.s64 	%rd9, %rd3, %rd8;
	ld.global.f64 	%fd1, [%rd9+-8];
	ld.global.f64 	%fd2, [%rd9+8];
	add.f64 	%fd3, %fd1, %fd2;
	sub.s32 	%r15, %r14, %r4;
	add.s32 	%r16, %r15, %r12;
	mul.wide.s32 	%rd10, %r16, 8;
	add.s64 	%rd11, %rd3, %rd10;
	ld.global.f64 	%fd4, [%rd11];
	add.f64 	%fd5, %fd3, %fd4;
	shl.b32 	%r17, %r4, 1;
	add.s32 	%r18, %r16, %r17;
	mul.wide.s32 	%rd12, %r18, 8;
	add.s64 	%rd13, %rd3, %rd12;
	ld.global.f64 	%fd6, [%rd13];
	add.f64 	%fd7, %fd5, %fd6;
	mul.f64 	%fd8, %fd7, 0d3FD0000000000000;
	add.s32 	%r19, %r14, %r12;
	mul.wide.s32 	%rd14, %r19, 8;
	add.s64 	%rd15, %rd4, %rd14;
	st.global.f64 	[%rd15], %fd8;
$L__BB0_2:
	ret;

}
	// .globl	_Z8gpu_DiffPdS_S_i
.visible .entry _Z8gpu_DiffPdS_S_i(
	.param .u64 .ptr .align 1 _Z8gpu_DiffPdS_S_i_param_0,
	.param .u64 .ptr .align 1 _Z8gpu_DiffPdS_S_i_param_1,
	.param .u64 .ptr .align 1 _Z8gpu_DiffPdS_S_i_param_2,
	.param .u32 _Z8gpu_DiffPdS_S_i_param_3
)
{
	.reg .pred 	%p<8>;
	.reg .b32 	%r<24>;
	.reg .b64 	%rd<22>;
	.reg .b64 	%fd<12>;

	ld.param.u64 	%rd1, [_Z8gpu_DiffPdS_S_i_param_0];
	ld.param.u64 	%rd2, [_Z8gpu_DiffPdS_S_i_param_1];
	ld.param.u64 	%rd3, [_Z8gpu_DiffPdS_S_i_param_2];
	ld.param.u32 	%r4, [_Z8gpu_DiffPdS_S_i_param_3];
	mov.u32 	%r5, %ctaid.y;
	mov.u32 	%r6, %ntid.y;
	mov.u32 	%r7, %tid.y;
	mad.lo.s32 	%r8, %r5, %r6, %r7;
	mov.u32 	%r9, %ctaid.x;
	mov.u32 	%r10, %ntid.x;
	mov.u32 	%r11, %tid.x;
	mad.lo.s32 	%r12, %r9, %r10, %r11;
	setp.eq.s32 	%p1, %r8, 0;
	add.s32 	%r13, %r4, -1;
	setp.ge.s32 	%p2, %r8, %r13;
	or.pred  	%p3, %p1, %p2;
	setp.lt.s32 	%p4, %r12, 1;
	or.pred  	%p5, %p4, %p3;
	setp.ge.s32 	%p6, %r12, %r13;
	or.pred  	%p7, %p5, %p6;
	@%p7 bra 	$L__BB1_2;
	cvta.to.global.u64 	%rd4, %rd1;
	cvta.to.global.u64 	%rd5, %rd2;
	cvta.to.global.u64 	%rd6, %rd3;
	mul.lo.s32 	%r14, %r4, %r8;
	cvt.s64.s32 	%rd7, %r14;
	cvt.u64.u32 	%rd8, %r12;
	add.s64 	%rd9, %rd8, %rd7;
	shl.b64 	%rd10, %rd9, 3;
	add.s64 	%rd11, %rd4, %rd10;
	ld.global.f64 	%fd1, [%rd11+-8];
	ld.global.f64 	%fd2, [%rd11+8];
	add.f64 	%fd3, %fd1, %fd2;
	sub.s32 	%r15, %r14, %r4;
	add.s32 	%r16, %r15, %r12;
	mul.wide.s32 	%rd12, %r16, 8;
	add.s64 	%rd13, %rd4, %rd12;
	ld.global.f64 	%fd4, [%rd13];
	add.f64 	%fd5, %fd3, %fd4;
	shl.b32 	%r17, %r4, 1;
	add.s32 	%r18, %r16, %r17;
	mul.wide.s32 	%rd14, %r18, 8;
	add.s64 	%rd15, %rd4, %rd14;
	ld.global.f64 	%fd6, [%rd15];
	add.f64 	%fd7, %fd5, %fd6;
	mul.f64 	%fd8, %fd7, 0d3FD0000000000000;
	add.s32 	%r19, %r14, %r12;
	mul.wide.s32 	%rd16, %r19, 8;
	add.s64 	%rd17, %rd5, %rd16;
	st.global.f64 	[%rd17], %fd8;
	mul.wide.s32 	%rd18, %r4, 8;
	add.s64 	%rd19, %rd13, %rd18;
	ld.global.f64 	%fd9, [%rd19];
	sub.f64 	%fd10, %fd8, %fd9;
	shl.b32 	%r20, %r8, 1;
	sub.s32 	%r21, %r15, %r20;
	add.s32 	%r22, %r21, %r12;
	add.s32 	%r23, %r22, 1;
	mul.wide.s32 	%rd20, %r23, 8;
	add.s64 	%rd21, %rd6, %rd20;
	mul.f64 	%fd11, %fd10, %fd10;
	st.global.f64 	[%rd21], %fd11;
$L__BB1_2:
	ret;

}
	// .globl	_Z18gpu_Heat_reductionPdS_i
.visible .entry _Z18gpu_Heat_reductionPdS_i(
	.param .u64 .ptr .align 1 _Z18gpu_Heat_reductionPdS_i_param_0,
	.param .u64 .ptr .align 1 _Z18gpu_Heat_reductionPdS_i_param_1,
	.param .u32 _Z18gpu_Heat_reductionPdS_i_param_2
)
{
	.reg .pred 	%p<8>;
	.reg .b32 	%r<21>;
	.reg .b64 	%rd<12>;
	.reg .b64 	%fd<30>;

	ld.param.u64 	%rd2, [_Z18gpu_Heat_reductionPdS_i_param_0];
	ld.param.u64 	%rd3, [_Z18gpu_Heat_reductionPdS_i_param_1];
	ld.param.u32 	%r12, [_Z18gpu_Heat_reductionPdS_i_param_2];
	mov.u32 	%r1, %tid.x;
	mov.u32 	%r2, %ctaid.x;
	mov.u32 	%r20, %ntid.x;
	shl.b32 	%r4, %r20, 1;
	mad.lo.s32 	%r19, %r4, %r2, %r1;
	shl.b32 	%r13, %r1, 3;
	mov.u32 	%r14, sdata;
	add.s32 	%r6, %r14, %r13;
	mov.b64 	%rd4, 0;
	st.shared.u64 	[%r6], %rd4;
	setp.ge.u32 	%p1, %r19, %r12;
	@%p1 bra 	$L__BB2_4;
	cvta.to.global.u64 	%rd1, %rd2;
	mov.u32 	%r15, %nctaid.x;
	mul.lo.s32 	%r7, %r4, %r15;
	mov.f64 	%fd29, 0d0000000000000000;
$L__BB2_2:
	mul.wide.u32 	%rd5, %r19, 8;
	add.s64 	%rd6, %rd1, %rd5;
	ld.global.f64 	%fd4, [%rd6];
	add.s32 	%r16, %r19, %r20;
	mul.wide.u32 	%rd7, %r16, 8;
	add.s64 	%rd8, %rd1, %rd7;
	ld.global.f64 	%fd5, [%rd8];
	add.f64 	%fd6, %fd4, %fd5;
	add.f64 	%fd29, %fd29, %fd6;
	add.s32 	%r19, %r19, %r7;
	setp.lt.u32 	%p2, %r19, %r12;
	@%p2 bra 	$L__BB2_2;
	st.shared.f64 	[%r6], %fd29;
$L__BB2_4:
	bar.sync 	0;
	setp.lt.u32 	%p3, %r20, 66;
	@%p3 bra 	$L__BB2_8;
$L__BB2_5:
	shr.u32 	%r11, %r20, 1;
	setp.ge.u32 	%p4, %r1, %r11;
	@%p4 bra 	$L__BB2_7;
	shl.b32 	%r17, %r11, 3;
	add.s32 	%r18, %r6, %r17;
	ld.shared.f64 	%fd7, [%r18];
	ld.shared.f64 	%fd8, [%r6];
	add.f64 	%fd9, %fd7, %fd8;
	st.shared.f64 	[%r6], %fd9;
$L__BB2_7:
	bar.sync 	0;
	setp.gt.u32 	%p5, %r20, 131;
	mov.u32 	%r20, %r11;
	@%p5 bra 	$L__BB2_5;
$L__BB2_8:
	setp.gt.u32 	%p6, %r1, 31;
	@%p6 bra 	$L__BB2_11;
	ld.volatile.shared.f64 	%fd10, [%r6+256];
	ld.volatile.shared.f64 	%fd11, [%r6];
	add.f64 	%fd12, %fd10, %fd11;
	st.volatile.shared.f64 	[%r6], %fd12;
	ld.volatile.shared.f64 	%fd13, [%r6+128];
	ld.volatile.shared.f64 	%fd14, [%r6];
	add.f64 	%fd15, %fd13, %fd14;
	st.volatile.shared.f64 	[%r6], %fd15;
	ld.volatile.shared.f64 	%fd16, [%r6+64];
	ld.volatile.shared.f64 	%fd17, [%r6];
	add.f64 	%fd18, %fd16, %fd17;
	st.volatile.shared.f64 	[%r6], %fd18;
	ld.volatile.shared.f64 	%fd19, [%r6+32];
	ld.volatile.shared.f64 	%fd20, [%r6];
	add.f64 	%fd21, %fd19, %fd20;
	st.volatile.shared.f64 	[%r6], %fd21;
	ld.volatile.shared.f64 	%fd22, [%r6+16];
	ld.volatile.shared.f64 	%fd23, [%r6];
	add.f64 	%fd24, %fd22, %fd23;
	st.volatile.shared.f64 	[%r6], %fd24;
	ld.volatile.shared.f64 	%fd25, [%r6+8];
	ld.volatile.shared.f64 	%fd26, [%r6];
	add.f64 	%fd27, %fd25, %fd26;
	st.volatile.shared.f64 	[%r6], %fd27;
	setp.ne.s32 	%p7, %r1, 0;
	@%p7 bra 	$L__BB2_11;
	ld.shared.f64 	%fd28, [sdata];
	cvta.to.global.u64 	%rd9, %rd3;
	mul.wide.u32 	%rd10, %r2, 8;
	add.s64 	%rd11, %rd9, %rd10;
	st.global.f64 	[%rd11], %fd28;
$L__BB2_11:
	ret;

}


// ===== COMPILED SASS (sm_100) =====

	.target	sm_100

	.elftype	@"ET_EXEC"


//--------------------- .note.nv.tkinfo           --------------------------
	.section	.note.nv.tkinfo,"",@"SHT_NOTE"
	.sectionflags	@"SHF_NOTE_NV_TKINFO"
	.tkinfo
        /*0018*/ 	.word	0x00000002
        /*0030*/ 	.string	""
        /*0030*/ 	.string	"ptxas"
        /*0030*/ 	.string	"Cuda compilation tools, release 13.0, V13.0.88"
        /*0030*/ 	.string	"Build cuda_13.0.r13.0/compiler.36424714_0"
        /*0030*/ 	.string	"-arch sm_100 -m 64 "



//--------------------- .note.nv.cuinfo           --------------------------
	.section	.note.nv.cuinfo,"",@"SHT_NOTE"
	.sectionflags	@"SHF_NOTE_NV_CUINFO"
        /*0018*/ 	.short	0x0002
        /*001a*/ 	.short	0x0064
        /*001c*/ 	.short	0x0082
	.zero		2


//--------------------- .nv.info                  --------------------------
	.section	.nv.info,"",@"SHT_CUDA_INFO"
	.align	4


	//----- nvinfo : EIATTR_REGCOUNT
	.align		4
        /*0000*/ 	.byte	0x04, 0x2f
        /*0002*/ 	.short	(.L_1 - .L_0)
	.align		4
.L_0:
        /*0004*/ 	.word	index@(_Z8gpu_HeatPdS_i)
        /*0008*/ 	.word	0x00000012


	//----- nvinfo : EIATTR_FRAME_SIZE
	.align		4
.L_1:
        /*000c*/ 	.byte	0x04, 0x11
        /*000e*/ 	.short	(.L_3 - .L_2)
	.align		4
.L_2:
        /*0010*/ 	.word	index@(_Z8gpu_HeatPdS_i)
        /*0014*/ 	.word	0x00000000


	//----- nvinfo : EIATTR_REGCOUNT
	.align		4
.L_3:
        /*0018*/ 	.byte	0x04, 0x2f
        /*001a*/ 	.short	(.L_5 - .L_4)
	.align		4
.L_4:
        /*001c*/ 	.word	index@(_Z8gpu_DiffPdS_S_i)
        /*0020*/ 	.word	0x00000016


	//----- nvinfo : EIATTR_FRAME_SIZE
	.align		4
.L_5:
        /*0024*/ 	.byte	0x04, 0x11
        /*0026*/ 	.short	(.L_7 - .L_6)
	.align		4
.L_6:
        /*0028*/ 	.word	index@(_Z8gpu_DiffPdS_S_i)
        /*002c*/ 	.word	0x00000000


	//----- nvinfo : EIATTR_REGCOUNT
	.align		4
.L_7:
        /*0030*/ 	.byte	0x04, 0x2f
        /*0032*/ 	.short	(.L_9 - .L_8)
	.align		4
.L_8:
        /*0034*/ 	.word	index@(_Z18gpu_Heat_reductionPdS_i)
        /*0038*/ 	.word	0x00000013


	//----- nvinfo : EIATTR_FRAME_SIZE
	.align		4
.L_9:
        /*003c*/ 	.byte	0x04, 0x11
        /*003e*/ 	.short	(.L_11 - .L_10)
	.align		4
.L_10:
        /*0040*/ 	.word	index@(_Z18gpu_Heat_reductionPdS_i)
        /*0044*/ 	.word	0x00000000


	//----- nvinfo : EIATTR_MIN_STACK_SIZE
	.align		4
.L_11:
        /*0048*/ 	.byte	0x04, 0x12
        /*004a*/ 	.short	(.L_13 - .L_12)
	.align		4
.L_12:
        /*004c*/ 	.word	index@(_Z18gpu_Heat_reductionPdS_i)
        /*0050*/ 	.word	0x00000000


	//----- nvinfo : EIATTR_MIN_STACK_SIZE
	.align		4
.L_13:
        /*0054*/ 	.byte	0x04, 0x12
        /*0056*/ 	.short	(.L_15 - .L_14)
	.align		4
.L_14:
        /*0058*/ 	.word	index@(_Z8gpu_DiffPdS_S_i)
        /*005c*/ 	.word	0x00000000


	//----- nvinfo : EIATTR_MIN_STACK_SIZE
	.align		4
.L_15:
        /*0060*/ 	.byte	0x04, 0x12
        /*0062*/ 	.short	(.L_17 - .L_16)
	.align		4
.L_16:
        /*0064*/ 	.word	index@(_Z8gpu_HeatPdS_i)
        /*0068*/ 	.word	0x00000000
.L_17:


//--------------------- .nv.compat                --------------------------
	.section	.nv.compat,"",@"SHT_CUDA_COMPAT_INFO"
	.align	4
        /*0000*/ 	.byte	0x02, 0x09, 0x00, 0x00, 0x02, 0x02, 0x01, 0x00, 0x02, 0x05, 0x05, 0x00, 0x03, 0x07, 0x01, 0x01
        /*0010*/ 	.byte	0x02, 0x03, 0x00, 0x00, 0x02, 0x06, 0x01, 0x00, 0x04, 0x0b, 0x08, 0x00, 0x01, 0x00, 0x00, 0x00
        /*0020*/ 	.byte	0x00, 0x00, 0x00, 0x00


//--------------------- .nv.info._Z18gpu_Heat_reductionPdS_i --------------------------
	.section	.nv.info._Z18gpu_Heat_reductionPdS_i,"",@"SHT_CUDA_INFO"
	.sectionflags	@""
	.align	4


	//----- nvinfo : EIATTR_CUDA_API_VERSION
	.align		4
        /*0000*/ 	.byte	0x04, 0x37
        /*0002*/ 	.short	(.L_19 - .L_18)
.L_18:
        /*0004*/ 	.word	0x00000082


	//----- nvinfo : EIATTR_KPARAM_INFO
	.align		4
.L_19:
        /*0008*/ 	.byte	0x04, 0x17
        /*000a*/ 	.short	(.L_21 - .L_20)
.L_20:
        /*000c*/ 	.word	0x00000000
        /*0010*/ 	.short	0x0002
        /*0012*/ 	.short	0x0010
        /*0014*/ 	.byte	0x00, 0xf0, 0x11, 0x00


	//----- nvinfo : EIATTR_KPARAM_INFO
	.align		4
.L_21:
        /*0018*/ 	.byte	0x04, 0x17
        /*001a*/ 	.short	(.L_23 - .L_22)
.L_22:
        /*001c*/ 	.word	0x00000000
        /*0020*/ 	.short	0x0001
        /*0022*/ 	.short	0x0008
        /*0024*/ 	.byte	0x00, 0xf5, 0x21, 0x00


	//----- nvinfo : EIATTR_KPARAM_INFO
	.align		4
.L_23:
        /*0028*/ 	.byte	0x04, 0x17
        /*002a*/ 	.short	(.L_25 - .L_24)
.L_24:
        /*002c*/ 	.word	0x00000000
        /*0030*/ 	.short	0x0000
        /*0032*/ 	.short	0x0000
        /*0034*/ 	.byte	0x00, 0xf5, 0x21, 0x00


	//----- nvinfo : EIATTR_SPARSE_MMA_MASK
	.align		4
.L_25:
        /*0038*/ 	.byte	0x03, 0x50
        /*003a*/ 	.short	0x0000


	//----- nvinfo : EIATTR_MAXREG_COUNT
	.align		4
        /*003c*/ 	.byte	0x03, 0x1b
        /*003e*/ 	.short	0x00ff


	//----- nvinfo : EIATTR_NUM_BARRIERS
	.align		4
        /*0040*/ 	.byte	0x02, 0x4c
        /*0042*/ 	.byte	0x01
	.zero		1


	//----- nvinfo : EIATTR_MERCURY_ISA_VERSION
	.align		4
        /*0044*/ 	.byte	0x03, 0x5f
        /*0046*/ 	.short	0x0101


	//----- nvinfo : EIATTR_VRC_CTA_INIT_COUNT
	.align		4
        /*0048*/ 	.byte	0x02, 0x4a
	.zero		1
	.zero		1


	//----- nvinfo : EIATTR_EXIT_INSTR_OFFSETS
	.align		4
        /*004c*/ 	.byte	0x04, 0x1c
        /*004e*/ 	.short	(.L_27 - .L_26)


	//   ....[0]....
.L_26:
        /*0050*/ 	.word	0x00000330


	//   ....[1]....
        /*0054*/ 	.word	0x000004d0


	//   ....[2]....
        /*0058*/ 	.word	0x00000550


	//----- nvinfo : EIATTR_CRS_STACK_SIZE
	.align		4
.L_27:
        /*005c*/ 	.byte	0x04, 0x1e
        /*005e*/ 	.short	(.L_29 - .L_28)
.L_28:
        /*0060*/ 	.word	0x00000000


	//----- nvinfo : EIATTR_CBANK_PARAM_SIZE
	.align		4
.L_29:
        /*0064*/ 	.byte	0x03, 0x19
        /*0066*/ 	.short	0x0014


	//----- nvinfo : EIATTR_PARAM_CBANK
	.align		4
        /*0068*/ 	.byte	0x04, 0x0a
        /*006a*/ 	.short	(.L_31 - .L_30)
	.align		4
.L_30:
        /*006c*/ 	.word	index@(.nv.constant0._Z18gpu_Heat_reductionPdS_i)
        /*0070*/ 	.short	0x0380
        /*0072*/ 	.short	0x0014


	//----- nvinfo : EIATTR_SW_WAR
	.align		4
.L_31:
        /*0074*/ 	.byte	0x04, 0x36
        /*0076*/ 	.short	(.L_33 - .L_32)
.L_32:
        /*0078*/ 	.word	0x00000008
.L_33:


//--------------------- .nv.info._Z8gpu_DiffPdS_S_i --------------------------
	.section	.nv.info._Z8gpu_DiffPdS_S_i,"",@"SHT_CUDA_INFO"
	.sectionflags	@""
	.align	4


	//----- nvinfo : EIATTR_CUDA_API_VERSION
	.align		4
        /*0000*/ 	.byte	0x04, 0x37
        /*0002*/ 	.short	(.L_35 - .L_34)
.L_34:
        /*0004*/ 	.word	0x00000082


	//----- nvinfo : EIATTR_KPARAM_INFO
	.align		4
.L_35:
        /*0008*/ 	.byte	0x04, 0x17
        /*000a*/ 	.short	(.L_37 - .L_36)
.L_36:
        /*000c*/ 	.word	0x00000000
        /*0010*/ 	.short	0x0003
        /*0012*/ 	.short	0x0018
        /*0014*/ 	.byte	0x00, 0xf0, 0x11, 0x00


	//----- nvinfo : EIATTR_KPARAM_INFO
	.align		4
.L_37:
        /*0018*/ 	.byte	0x04, 0x17
        /*001a*/ 	.short	(.L_39 - .L_38)
.L_38:
        /*001c*/ 	.word	0x00000000
        /*0020*/ 	.short	0x0002
        /*0022*/ 	.short	0x0010
        /*0024*/ 	.byte	0x00, 0xf5, 0x21, 0x00


	//----- nvinfo : EIATTR_KPARAM_INFO
	.align		4
.L_39:
        /*0028*/ 	.byte	0x04, 0x17
        /*002a*/ 	.short	(.L_41 - .L_40)
.L_40:
        /*002c*/ 	.word	0x00000000
        /*0030*/ 	.short	0x0001
        /*0032*/ 	.short	0x0008
        /*0034*/ 	.byte	0x00, 0xf5, 0x21, 0x00


	//----- nvinfo : EIATTR_KPARAM_INFO
	.align		4
.L_41:
        /*0038*/ 	.byte	0x04, 0x17
        /*003a*/ 	.short	(.L_43 - .L_42)
.L_42:
        /*003c*/ 	.word	0x00000000
        /*0040*/ 	.short	0x0000
        /*0042*/ 	.short	0x0000
        /*0044*/ 	.byte	0x00, 0xf5, 0x21, 0x00


	//----- nvinfo : EIATTR_SPARSE_MMA_MASK
	.align		4
.L_43:
        /*0048*/ 	.byte	0x03, 0x50
        /*004a*/ 	.short	0x0000


	//----- nvinfo : EIATTR_MAXREG_COUNT
	.align		4
        /*004c*/ 	.byte	0x03, 0x1b
        /*004e*/ 	.short	0x00ff


	//----- nvinfo : EIATTR_MERCURY_ISA_VERSION
	.align		4
        /*0050*/ 	.byte	0x03, 0x5f
        /*0052*/ 	.short	0x0101


	//----- nvinfo : EIATTR_VRC_CTA_INIT_COUNT
	.align		4
        /*0054*/ 	.byte	0x02, 0x4a
	.zero		1
	.zero		1


	//----- nvinfo : EIATTR_EXIT_INSTR_OFFSETS
	.align		4
        /*0058*/ 	.byte	0x04, 0x1c
        /*005a*/ 	.short	(.L_45 - .L_44)


	//   ....[0]....
.L_44:
        /*005c*/ 	.word	0x000000f0


	//   ....[1]....
        /*0060*/ 	.word	0x00000320


	//----- nvinfo : EIATTR_CBANK_PARAM_SIZE
	.align		4
.L_45:
        /*0064*/ 	.byte	0x03, 0x19
        /*0066*/ 	.short	0x001c


	//----- nvinfo : EIATTR_PARAM_CBANK
	.align		4
        /*0068*/ 	.byte	0x04, 0x0a
        /*006a*/ 	.short	(.L_47 - .L_46)
	.align		4
.L_46:
        /*006c*/ 	.word	index@(.nv.constant0._Z8gpu_DiffPdS_S_i)
        /*0070*/ 	.short	0x0380
        /*0072*/ 	.short	0x001c


	//----- nvinfo : EIATTR_SW_WAR
	.align		4
.L_47:
        /*0074*/ 	.byte	0x04, 0x36
        /*0076*/ 	.short	(.L_49 - .L_48)
.L_48:
        /*0078*/ 	.word	0x00000008
.L_49:


//--------------------- .nv.info._Z8gpu_HeatPdS_i --------------------------
	.section	.nv.info._Z8gpu_HeatPdS_i,"",@"SHT_CUDA_INFO"
	.sectionflags	@""
	.align	4


	//----- nvinfo : EIATTR_CUDA_API_VERSION
	.align		4
        /*0000*/ 	.byte	0x04, 0x37
        /*0002*/ 	.short	(.L_51 - .L_50)
.L_50:
        /*0004*/ 	.word	0x00000082


	//----- nvinfo : EIATTR_KPARAM_INFO
	.align		4
.L_51:
        /*0008*/ 	.byte	0x04, 0x17
        /*000a*/ 	.short	(.L_53 - .L_52)
.L_52:
        /*000c*/ 	.word	0x00000000
        /*0010*/ 	.short	0x0002
        /*0012*/ 	.short	0x0010
        /*0014*/ 	.byte	0x00, 0xf0, 0x11, 0x00


	//----- nvinfo : EIATTR_KPARAM_INFO
	.align		4
.L_53:
        /*0018*/ 	.byte	0x04, 0x17
        /*001a*/ 	.short	(.L_55 - .L_54)
.L_54:
        /*001c*/ 	.word	0x00000000
        /*0020*/ 	.short	0x0001
        /*0022*/ 	.short	0x0008
        /*0024*/ 	.byte	0x00, 0xf5, 0x21, 0x00


	//----- nvinfo : EIATTR_KPARAM_INFO
	.align		4
.L_55:
        /*0028*/ 	.byte	0x04, 0x17
        /*002a*/ 	.short	(.L_57 - .L_56)
.L_56:
        /*002c*/ 	.word	0x00000000
        /*0030*/ 	.short	0x0000
        /*0032*/ 	.short	0x0000
        /*0034*/ 	.byte	0x00, 0xf5, 0x21, 0x00


	//----- nvinfo : EIATTR_SPARSE_MMA_MASK
	.align		4
.L_57:
        /*0038*/ 	.byte	0x03, 0x50
        /*003a*/ 	.short	0x0000


	//----- nvinfo : EIATTR_MAXREG_COUNT
	.align		4
        /*003c*/ 	.byte	0x03, 0x1b
        /*003e*/ 	.short	0x00ff


	//----- nvinfo : EIATTR_MERCURY_ISA_VERSION
	.align		4
        /*0040*/ 	.byte	0x03, 0x5f
        /*0042*/ 	.short	0x0101


	//----- nvinfo : EIATTR_VRC_CTA_INIT_COUNT
	.align		4
        /*0044*/ 	.byte	0x02, 0x4a
	.zero		1
	.zero		1


	//----- nvinfo : EIATTR_EXIT_INSTR_OFFSETS
	.align		4
        /*0048*/ 	.byte	0x04, 0x1c
        /*004a*/ 	.short	(.L_59 - .L_58)


	//   ....[0]....
.L_58:
        /*004c*/ 	.word	0x000000f0


	//   ....[1]....
        /*0050*/ 	.word	0x00000280


	//----- nvinfo : EIATTR_CBANK_PARAM_SIZE
	.align		4
.L_59:
        /*0054*/ 	.byte	0x03, 0x19
        /*0056*/ 	.short	0x0014


	//----- nvinfo : EIATTR_PARAM_CBANK
	.align		4
        /*0058*/ 	.byte	0x04, 0x0a
        /*005a*/ 	.short	(.L_61 - .L_60)
	.align		4
.L_60:
        /*005c*/ 	.word	index@(.nv.constant0._Z8gpu_HeatPdS_i)
        /*0060*/ 	.short	0x0380
        /*0062*/ 	.short	0x0014


	//----- nvinfo : EIATTR_SW_WAR
	.align		4
.L_61:
        /*0064*/ 	.byte	0x04, 0x36
        /*0066*/ 	.short	(.L_63 - .L_62)
.L_62:
        /*0068*/ 	.word	0x00000008
.L_63:


//--------------------- .nv.callgraph             --------------------------
	.section	.nv.callgraph,"",@"SHT_CUDA_CALLGRAPH"
	.align	4
	.sectionentsize	8
	.align		4
        /*0000*/ 	.word	0x00000000
	.align		4
        /*0004*/ 	.word	0xffffffff
	.align		4
        /*0008*/ 	.word	0x00000000
	.align		4
        /*000c*/ 	.word	0xfffffffe
	.align		4
        /*0010*/ 	.word	0x00000000
	.align		4
        /*0014*/ 	.word	0xfffffffd
	.align		4
        /*0018*/ 	.word	0x00000000
	.align		4
        /*001c*/ 	.word	0xfffffffc


//--------------------- .text._Z18gpu_Heat_reductionPdS_i --------------------------
	.section	.text._Z18gpu_Heat_reductionPdS_i,"ax",@progbits
	.align	128
        .global         _Z18gpu_Heat_reductionPdS_i
        .type           _Z18gpu_Heat_reductionPdS_i,@function
        .size           _Z18gpu_Heat_reductionPdS_i,(.L_x_9 - _Z18gpu_Heat_reductionPdS_i)
        .other          _Z18gpu_Heat_reductionPdS_i,@"STO_CUDA_ENTRY STV_DEFAULT"
_Z18gpu_Heat_reductionPdS_i:
.text._Z18gpu_Heat_reductionPdS_i:
[----:B------:R-:W-:Y:S01]  /*0000*/  LDC R1, c[0x0][0x37c] ;  /* 0x0000df00ff017b82 */ /* 0x000fe20000000800 */
[----:B------:R-:W0:Y:S07]  /*0010*/  S2R R3, SR_TID.X ;  /* 0x0000000000037919 */ /* 0x000e2e0000002100 */
[----:B------:R-:W1:Y:S01]  /*0020*/  S2UR UR5, SR_CgaCtaId ;  /* 0x00000000000579c3 */ /* 0x000e620000008800 */
[----:B------:R-:W2:Y:S01]  /*0030*/  LDCU UR8, c[0x0][0x360] ;  /* 0x00006c00ff0877ac */ /* 0x000ea20008000800 */
[----:B------:R-:W-:Y:S01]  /*0040*/  BSSY.RECONVERGENT B0, `(.L_x_0) ;  /* 0x000001f000007945 */ /* 0x000fe20003800200 */
[----:B------:R-:W3:Y:S01]  /*0050*/  S2R R0, SR_CTAID.X ;  /* 0x0000000000007919 */ /* 0x000ee20000002500 */
[----:B------:R-:W-:Y:S01]  /*0060*/  UMOV UR4, 0x400 ;  /* 0x0000040000047882 */ /* 0x000fe20000000000 */
[----:B------:R-:W4:Y:S01]  /*0070*/  LDCU.64 UR6, c[0x0][0x358] ;  /* 0x00006b00ff0677ac */ /* 0x000f220008000a00 */
[----:B--2---:R-:W-:Y:S01]  /*0080*/  IMAD.U32 R8, RZ, RZ, UR8 ;  /* 0x00000008ff087e24 */ /* 0x004fe2000f8e00ff */
[----:B-1----:R-:W-:Y:S01]  /*0090*/  ULEA UR4, UR5, UR4, 0x18 ;  /* 0x0000000405047291 */ /* 0x002fe2000f8ec0ff */
[----:B------:R-:W1:Y:S05]  /*00a0*/  LDCU UR5, c[0x0][0x390] ;  /* 0x00007200ff0577ac */ /* 0x000e6a0008000800 */
[----:B0-----:R-:W-:Y:S01]  /*00b0*/  LEA R2, R3, UR4, 0x3 ;  /* 0x0000000403027c11 */ /* 0x001fe2000f8e18ff */
[----:B------:R-:W-:-:S04]  /*00c0*/  USHF.L.U32 UR4, UR8, 0x1, URZ ;  /* 0x0000000108047899 */ /* 0x000fc800080006ff */
[----:B------:R0:W-:Y:S02]  /*00d0*/  STS.64 [R2], RZ ;  /* 0x000000ff02007388 */ /* 0x0001e40000000a00 */
[----:B---3--:R-:W-:-:S05]  /*00e0*/  IMAD R6, R0, UR4, R3 ;  /* 0x0000000400067c24 */ /* 0x008fca000f8e0203 */
[----:B-1----:R-:W-:-:S13]  /*00f0*/  ISETP.GE.U32.AND P0, PT, R6, UR5, PT ;  /* 0x0000000506007c0c */ /* 0x002fda000bf06070 */
[----:B0---4-:R-:W-:Y:S05]  /*0100*/  @P0 BRA `(.L_x_1) ;  /* 0x0000000000480947 */ /* 0x011fea0003800000 */
[----:B------:R-:W0:Y:S01]  /*0110*/  LDC R16, c[0x0][0x370] ;  /* 0x0000dc00ff107b82 */ /* 0x000e220000000800 */
[----:B------:R-:W-:Y:S01]  /*0120*/  BSSY.RECONVERGENT B1, `(.L_x_2) ;  /* 0x000000f000017945 */ /* 0x000fe20003800200 */
[----:B------:R-:W-:Y:S01]  /*0130*/  IMAD.MOV.U32 R9, RZ, RZ, R6 ;  /* 0x000000ffff097224 */ /* 0x000fe200078e0006 */
[----:B------:R-:W-:-:S05]  /*0140*/  CS2R R6, SRZ ;  /* 0x0000000000067805 */ /* 0x000fca000001ff00 */
[----:B------:R-:W1:Y:S01]  /*0150*/  LDC.64 R4, c[0x0][0x380] ;  /* 0x0000e000ff047b82 */ /* 0x000e620000000a00 */
[----:B0-----:R-:W-:-:S07]  /*0160*/  IMAD R16, R16, UR4, RZ ;  /* 0x0000000410107c24 */ /* 0x001fce000f8e02ff */
.L_x_3:
[----:B------:R-:W-:Y:S02]  /*0170*/  IMAD.IADD R13, R8, 0x1, R9 ;  /* 0x00000001080d7824 */ /* 0x000fe400078e0209 */
[----:B-1----:R-:W-:-:S04]  /*0180*/  IMAD.WIDE.U32 R10, R9, 0x8, R4 ;  /* 0x00000008090a7825 */ /* 0x002fc800078e0004 */
[----:B------:R-:W-:Y:S02]  /*0190*/  IMAD.WIDE.U32 R12, R13, 0x8, R4 ;  /* 0x000000080d0c7825 */ /* 0x000fe400078e0004 */
[----:B------:R-:W2:Y:S04]  /*01a0*/  LDG.E.64 R10, desc[UR6][R10.64] ;  /* 0x000000060a0a7981 */ /* 0x000ea8000c1e1b00 */
[----:B------:R-:W2:Y:S01]  /*01b0*/  LDG.E.64 R12, desc[UR6][R12.64] ;  /* 0x000000060c0c7981 */ /* 0x000ea2000c1e1b00 */
[----:B------:R-:W-:-:S04]  /*01c0*/  IADD3 R9, PT, PT, R16, R9, RZ ;  /* 0x0000000910097210 */ /* 0x000fc80007ffe0ff */
[----:B------:R-:W-:Y:S01]  /*01d0*/  ISETP.GE.U32.AND P0, PT, R9, UR5, PT ;  /* 0x0000000509007c0c */ /* 0x000fe2000bf06070 */
[----:B--2---:R-:W-:-:S08]  /*01e0*/  DADD R14, R10, R12 ;  /* 0x000000000a0e7229 */ /* 0x004fd0000000000c */
[----:B------:R-:W-:-:S04]  /*01f0*/  DADD R6, R14, R6 ;  /* 0x000000000e067229 */ /* 0x000fc80000000006 */
[----:B------:R-:W-:Y:S07]  /*0200*/  @!P0 BRA `(.L_x_3) ;  /* 0xfffffffc00d88947 */ /* 0x000fee000383ffff */
[----:B------:R-:W-:Y:S05]  /*0210*/  BSYNC.RECONVERGENT B1 ;  /* 0x0000000000017941 */ /* 0x000fea0003800200 */
.L_x_2:
[----:B------:R0:W-:Y:S02]  /*0220*/  STS.64 [R2], R6 ;  /* 0x0000000602007388 */ /* 0x0001e40000000a00 */
.L_x_1:
[----:B------:R-:W-:Y:S05]  /*0230*/  BSYNC.RECONVERGENT B0 ;  /* 0x0000000000007941 */ /* 0x000fea0003800200 */
.L_x_0:
[----:B------:R-:W-:Y:S01]  /*0240*/  BAR.SYNC.DEFER_BLOCKING 0x0 ;  /* 0x0000000000007b1d */ /* 0x000fe20000010000 */
[----:B------:R-:W-:Y:S02]  /*0250*/  ISETP.GE.U32.AND P1, PT, R8, 0x42, PT ;  /* 0x000000420800780c */ /* 0x000fe40003f26070 */
[----:B------:R-:W-:-:S11]  /*0260*/  ISETP.GT.U32.AND P0, PT, R3, 0x1f, PT ;  /* 0x0000001f0300780c */ /* 0x000fd60003f04070 */
[----:B------:R-:W-:Y:S05]  /*0270*/  @!P1 BRA `(.L_x_4) ;  /* 0x00000000002c9947 */ /* 0x000fea0003800000 */
.L_x_5:
[----:B------:R-:W-:-:S04]  /*0280*/  SHF.R.U32.HI R10, RZ, 0x1, R8 ;  /* 0x00000001ff0a7819 */ /* 0x000fc80000011608 */
[----:B------:R-:W-:-:S13]  /*0290*/  ISETP.GE.U32.AND P1, PT, R3, R10, PT ;  /* 0x0000000a0300720c */ /* 0x000fda0003f26070 */
[----:B------:R-:W-:Y:S01]  /*02a0*/  @!P1 IMAD R9, R10, 0x8, R2 ;  /* 0x000000080a099824 */ /* 0x000fe200078e0202 */
[----:B0-----:R-:W-:Y:S04]  /*02b0*/  @!P1 LDS.64 R6, [R2] ;  /* 0x0000000002069984 */ /* 0x001fe80000000a00 */
[----:B------:R-:W0:Y:S02]  /*02c0*/  @!P1 LDS.64 R4, [R9] ;  /* 0x0000000009049984 */ /* 0x000e240000000a00 */
[----:B0-----:R-:W-:-:S07]  /*02d0*/  @!P1 DADD R4, R4, R6 ;  /* 0x0000000004049229 */ /* 0x001fce0000000006 */
[----:B------:R1:W-:Y:S01]  /*02e0*/  @!P1 STS.64 [R2], R4 ;  /* 0x0000000402009388 */ /* 0x0003e20000000a00 */
[----:B------:R-:W-:Y:S01]  /*02f0*/  BAR.SYNC.DEFER_BLOCKING 0x0 ;  /* 0x0000000000007b1d */ /* 0x000fe20000010000 */
[----:B------:R-:W-:Y:S02]  /*0300*/  ISETP.GT.U32.AND P1, PT, R8, 0x83, PT ;  /* 0x000000830800780c */ /* 0x000fe40003f24070 */
[----:B------:R-:W-:-:S11]  /*0310*/  MOV R8, R10 ;  /* 0x0000000a00087202 */ /* 0x000fd60000000f00 */
[----:B-1----:R-:W-:Y:S05]  /*0320*/  @P1 BRA `(.L_x_5) ;  /* 0xfffffffc00d41947 */ /* 0x002fea000383ffff */
.L_x_4:
[----:B------:R-:W-:Y:S05]  /*0330*/  @P0 EXIT ;  /* 0x000000000000094d */ /* 0x000fea0003800000 */
[----:B------:R-:W-:Y:S01]  /*0340*/  LDS.64 R4, [R2+0x100] ;  /* 0x0001000002047984 */ /* 0x000fe20000000a00 */
[----:B------:R-:W-:-:S03]  /*0350*/  ISETP.NE.AND P0, PT, R3, RZ, PT ;  /* 0x000000ff0300720c */ /* 0x000fc60003f05270 */
[----:B0-----:R-:W0:Y:S02]  /*0360*/  LDS.64 R6, [R2] ;  /* 0x0000000002067984 */ /* 0x001e240000000a00 */
[----:B0-----:R-:W-:-:S07]  /*0370*/  DADD R4, R4, R6 ;  /* 0x0000000004047229 */ /* 0x001fce0000000006 */
[----:B------:R-:W-:Y:S04]  /*0380*/  STS.64 [R2], R4 ;  /* 0x0000000402007388 */ /* 0x000fe80000000a00 */
[----:B------:R-:W-:Y:S04]  /*0390*/  LDS.64 R6, [R2+0x80] ;  /* 0x0000800002067984 */ /* 0x000fe80000000a00 */
[----:B------:R-:W0:Y:S02]  /*03a0*/  LDS.64 R8, [R2] ;  /* 0x0000000002087984 */ /* 0x000e240000000a00 */
        /* <DEDUP_REMOVED lines=17> */
[----:B------:R0:W-:Y:S01]  /*04c0*/  STS.64 [R2], R6 ;  /* 0x0000000602007388 */ /* 0x0001e20000000a00 */
[----:B------:R-:W-:Y:S05]  /*04d0*/  @P0 EXIT ;  /* 0x000000000000094d */ /* 0x000fea0003800000 */
[----:B------:R-:W1:Y:S01]  /*04e0*/  S2UR UR5, SR_CgaCtaId ;  /* 0x00000000000579c3 */ /* 0x000e620000008800 */
[----:B------:R-:W-:-:S07]  /*04f0*/  UMOV UR4, 0x400 ;  /* 0x0000040000047882 */ /* 0x000fce0000000000 */
[----:B------:R-:W2:Y:S01]  /*0500*/  LDC.64 R4, c[0x0][0x388] ;  /* 0x0000e200ff047b82 */ /* 0x000ea20000000a00 */
[----:B-1----:R-:W-:Y:S01]  /*0510*/  ULEA UR4, UR5, UR4, 0x18 ;  /* 0x0000000405047291 */ /* 0x002fe2000f8ec0ff */
[----:B--2---:R-:W-:-:S08]  /*0520*/  IMAD.WIDE.U32 R4, R0, 0x8, R4 ;  /* 0x0000000800047825 */ /* 0x004fd000078e0004 */
[----:B0-----:R-:W0:Y:S04]  /*0530*/  LDS.64 R2, [UR4] ;  /* 0x00000004ff027984 */ /* 0x001e280008000a00 */
[----:B0-----:R-:W-:Y:S01]  /*0540*/  STG.E.64 desc[UR6][R4.64], R2 ;  /* 0x0000000204007986 */ /* 0x001fe2000c101b06 */
[----:B------:R-:W-:Y:S05]  /*0550*/  EXIT ;  /* 0x000000000000794d */ /* 0x000fea0003800000 */
.L_x_6:
[----:B------:R-:W-:-:S00]  /*0560*/  BRA `(.L_x_6) ;  /* 0xfffffffc00fc7947 */ /* 0x000fc0000383ffff */
[----:B------:R-:W-:-:S00]  /*0570*/  NOP ;  /* 0x0000000000007918 */ /* 0x000fc00000000000 */
        /* <DEDUP_REMOVED lines=8> */
.L_x_9:


//--------------------- .text._Z8gpu_DiffPdS_S_i  --------------------------
	.section	.text._Z8gpu_DiffPdS_S_i,"ax",@progbits
	.align	128
        .global         _Z8gpu_DiffPdS_S_i
        .type           _Z8gpu_DiffPdS_S_i,@function
        .size           _Z8gpu_DiffPdS_S_i,(.L_x_10 - _Z8gpu_DiffPdS_S_i)
        .other          _Z8gpu_DiffPdS_S_i,@"STO_CUDA_ENTRY STV_DEFAULT"
_Z8gpu_DiffPdS_S_i:
.text._Z8gpu_DiffPdS_S_i:
[----:B------:R-:W-:Y:S01]  /*0000*/  LDC R1, c[0x0][0x37c] ;  /* 0x0000df00ff017b82 */ /* 0x000fe20000000800 */
[----:B------:R-:W0:Y:S07]  /*0010*/  S2R R0, SR_TID.Y ;  /* 0x0000000000007919 */ /* 0x000e2e0000002200 */
[----:B------:R-:W0:Y:S01]  /*0020*/  S2UR UR4, SR_CTAID.Y ;  /* 0x00000000000479c3 */ /* 0x000e220000002600 */
[----:B------:R-:W1:Y:S07]  /*0030*/  S2R R2, SR_TID.X ;  /* 0x0000000000027919 */ /* 0x000e6e0000002100 */
[----:B------:R-:W0:Y:S08]  /*0040*/  LDC R7, c[0x0][0x364] ;  /* 0x0000d900ff077b82 */ /* 0x000e300000000800 */
[----:B------:R-:W2:Y:S08]  /*0050*/  LDC R4, c[0x0][0x398] ;  /* 0x0000e600ff047b82 */ /* 0x000eb00000000800 */
[----:B------:R-:W1:Y:S08]  /*0060*/  S2UR UR5, SR_CTAID.X ;  /* 0x00000000000579c3 */ /* 0x000e700000002500 */
[----:B------:R-:W1:Y:S01]  /*0070*/  LDC R5, c[0x0][0x360] ;  /* 0x0000d800ff057b82 */ /* 0x000e620000000800 */
[----:B0-----:R-:W-:Y:S01]  /*0080*/  IMAD R7, R7, UR4, R0 ;  /* 0x0000000407077c24 */ /* 0x001fe2000f8e0200 */
[----:B--2---:R-:W-:-:S04]  /*0090*/  IADD3 R0, PT, PT, R4, -0x1, RZ ;  /* 0xffffffff04007810 */ /* 0x004fc80007ffe0ff */
[----:B------:R-:W-:-:S04]  /*00a0*/  ISETP.GE.AND P0, PT, R7, R0, PT ;  /* 0x000000000700720c */ /* 0x000fc80003f06270 */
[----:B------:R-:W-:Y:S01]  /*00b0*/  ISETP.EQ.OR P0, PT, R7, RZ, P0 ;  /* 0x000000ff0700720c */ /* 0x000fe20000702670 */
[----:B-1----:R-:W-:-:S05]  /*00c0*/  IMAD R5, R5, UR5, R2 ;  /* 0x0000000505057c24 */ /* 0x002fca000f8e0202 */
[----:B------:R-:W-:-:S04]  /*00d0*/  ISETP.LT.OR P0, PT, R5, 0x1, P0 ;  /* 0x000000010500780c */ /* 0x000fc80000701670 */
[----:B------:R-:W-:-:S13]  /*00e0*/  ISETP.GE.OR P0, PT, R5, R0, P0 ;  /* 0x000000000500720c */ /* 0x000fda0000706670 */
[----:B------:R-:W-:Y:S05]  /*00f0*/  @P0 EXIT ;  /* 0x000000000000094d */ /* 0x000fea0003800000 */
[----:B------:R-:W0:Y:S01]  /*0100*/  LDCU.64 UR6, c[0x0][0x380] ;  /* 0x00007000ff0677ac */ /* 0x000e220008000a00 */
[----:B------:R-:W-:Y:S01]  /*0110*/  IMAD R6, R7, R4, RZ ;  /* 0x0000000407067224 */ /* 0x000fe200078e02ff */
[----:B------:R-:W1:Y:S01]  /*0120*/  LDC.64 R12, c[0x0][0x380] ;  /* 0x0000e000ff0c7b82 */ /* 0x000e620000000a00 */
[----:B------:R-:W2:Y:S03]  /*0130*/  LDCU.64 UR4, c[0x0][0x358] ;  /* 0x00006b00ff0477ac */ /* 0x000ea60008000a00 */
[----:B------:R-:W-:-:S04]  /*0140*/  IADD3 R0, P0, PT, R5, R6, RZ ;  /* 0x0000000605007210 */ /* 0x000fc80007f1e0ff */
[----:B------:R-:W-:Y:S02]  /*0150*/  LEA.HI.X.SX32 R3, R6, RZ, 0x1, P0 ;  /* 0x000000ff06037211 */ /* 0x000fe400000f0eff */
[----:B0-----:R-:W-:-:S04]  /*0160*/  LEA R14, P0, R0, UR6, 0x3 ;  /* 0x00000006000e7c11 */ /* 0x001fc8000f8018ff */
[----:B------:R-:W-:Y:S02]  /*0170*/  LEA.HI.X R15, R0, UR7, R3, 0x3, P0 ;  /* 0x00000007000f7c11 */ /* 0x000fe400080f1c03 */
[----:B------:R-:W-:-:S03]  /*0180*/  IADD3 R0, PT, PT, R6, -R4, RZ ;  /* 0x8000000406007210 */ /* 0x000fc60007ffe0ff */
[----:B--2---:R-:W2:Y:S02]  /*0190*/  LDG.E.64 R8, desc[UR4][R14.64+-0x8] ;  /* 0xfffff8040e087981 */ /* 0x004ea4000c1e1b00 */
[----:B------:R-:W-:Y:S02]  /*01a0*/  IMAD.IADD R11, R5, 0x1, R0 ;  /* 0x00000001050b7824 */ /* 0x000fe400078e0200 */
[----:B------:R0:W2:Y:S02]  /*01b0*/  LDG.E.64 R16, desc[UR4][R14.64+0x8] ;  /* 0x000008040e107981 */ /* 0x0000a4000c1e1b00 */
[----:B-1----:R-:W-:Y:S01]  /*01c0*/  IMAD.WIDE R2, R11, 0x8, R12 ;  /* 0x000000080b027825 */ /* 0x002fe200078e020c */
[----:B------:R-:W-:-:S04]  /*01d0*/  LEA R19, R4, R11, 0x1 ;  /* 0x0000000b04137211 */ /* 0x000fc800078e08ff */
[----:B------:R-:W3:Y:S01]  /*01e0*/  LDG.E.64 R10, desc[UR4][R2.64] ;  /* 0x00000004020a7981 */ /* 0x000ee2000c1e1b00 */
[----:B------:R-:W-:-:S06]  /*01f0*/  IMAD.WIDE R12, R19, 0x8, R12 ;  /* 0x00000008130c7825 */ /* 0x000fcc00078e020c */
[----:B------:R-:W4:Y:S01]  /*0200*/  LDG.E.64 R12, desc[UR4][R12.64] ;  /* 0x000000040c0c7981 */ /* 0x000f22000c1e1b00 */
[----:B0-----:R-:W-:Y:S01]  /*0210*/  IMAD.WIDE R14, R4, 0x8, R2 ;  /* 0x00000008040e7825 */ /* 0x001fe200078e0202 */
[----:B--2---:R-:W-:Y:S01]  /*0220*/  DADD R8, R8, R16 ;  /* 0x0000000008087229 */ /* 0x004fe20000000010 */
[----:B------:R-:W0:Y:S07]  /*0230*/  LDC.64 R16, c[0x0][0x388] ;  /* 0x0000e200ff107b82 */ /* 0x000e2e0000000a00 */
[----:B---3--:R-:W-:Y:S01]  /*0240*/  DADD R8, R8, R10 ;  /* 0x0000000008087229 */ /* 0x008fe2000000000a */
[----:B------:R-:W-:-:S07]  /*0250*/  IMAD.IADD R11, R5, 0x1, R6 ;  /* 0x00000001050b7824 */ /* 0x000fce00078e0206 */
[----:B----4-:R-:W-:Y:S01]  /*0260*/  DADD R8, R8, R12 ;  /* 0x0000000008087229 */ /* 0x010fe2000000000c */
[----:B------:R-:W1:Y:S07]  /*0270*/  LDC.64 R12, c[0x0][0x390] ;  /* 0x0000e400ff0c7b82 */ /* 0x000e6e0000000a00 */
[----:B------:R-:W-:Y:S01]  /*0280*/  DMUL R8, R8, 0.25 ;  /* 0x3fd0000008087828 */ /* 0x000fe20000000000 */
[----:B0-----:R-:W-:-:S06]  /*0290*/  IMAD.WIDE R10, R11, 0x8, R16 ;  /* 0x000000080b0a7825 */ /* 0x001fcc00078e0210 */
[----:B------:R-:W-:Y:S04]  /*02a0*/  STG.E.64 desc[UR4][R10.64], R8 ;  /* 0x000000080a007986 */ /* 0x000fe8000c101b04 */
[----:B------:R-:W2:Y:S01]  /*02b0*/  LDG.E.64 R14, desc[UR4][R14.64] ;  /* 0x000000040e0e7981 */ /* 0x000ea2000c1e1b00 */
[----:B------:R-:W-:-:S05]  /*02c0*/  IMAD R0, R7, -0x2, R0 ;  /* 0xfffffffe07007824 */ /* 0x000fca00078e0200 */
[----:B------:R-:W-:Y:S01]  /*02d0*/  IADD3 R7, PT, PT, R0, 0x1, R5 ;  /* 0x0000000100077810 */ /* 0x000fe20007ffe005 */
[----:B--2---:R-:W-:-:S08]  /*02e0*/  DADD R2, R8, -R14 ;  /* 0x0000000008027229 */ /* 0x004fd0000000080e */
[----:B------:R-:W-:Y:S01]  /*02f0*/  DMUL R4, R2, R2 ;  /* 0x0000000202047228 */ /* 0x000fe20000000000 */
[----:B-1----:R-:W-:-:S06]  /*0300*/  IMAD.WIDE R2, R7, 0x8, R12 ;  /* 0x0000000807027825 */ /* 0x002fcc00078e020c */
[----:B------:R-:W-:Y:S01]  /*0310*/  STG.E.64 desc[UR4][R2.64], R4 ;  /* 0x0000000402007986 */ /* 0x000fe2000c101b04 */
[----:B------:R-:W-:Y:S05]  /*0320*/  EXIT ;  /* 0x000000000000794d */ /* 0x000fea0003800000 */
.L_x_7:
        /* <DEDUP_REMOVED lines=13> */
.L_x_10:


//--------------------- .text._Z8gpu_HeatPdS_i    --------------------------
	.section	.text._Z8gpu_HeatPdS_i,"ax",@progbits
	.align	128
        .global         _Z8gpu_HeatPdS_i
        .type           _Z8gpu_HeatPdS_i,@function
        .size           _Z8gpu_HeatPdS_i,(.L_x_11 - _Z8gpu_HeatPdS_i)
        .other          _Z8gpu_HeatPdS_i,@"STO_CUDA_ENTRY STV_DEFAULT"
_Z8gpu_HeatPdS_i:
.text._Z8gpu_HeatPdS_i:
        /* <DEDUP_REMOVED lines=8> */
[----:B0-----:R-:W-:-:S02]  /*0080*/  IMAD R3, R3, UR4, R0 ;  /* 0x0000000403037c24 */ /* 0x001fc4000f8e0200 */
[----:B--2---:R-:W-:-:S05]  /*0090*/  VIADD R2, R14, 0xffffffff ;  /* 0xffffffff0e027836 */ /* 0x004fca0000000000 */
[----:B------:R-:W-:-:S04]  /*00a0*/  ISETP.GE.AND P0, PT, R3, R2, PT ;  /* 0x000000020300720c */ /* 0x000fc80003f06270 */
[----:B------:R-:W-:Y:S01]  /*00b0*/  ISETP.EQ.OR P0, PT, R3, RZ, P0 ;  /* 0x000000ff0300720c */ /* 0x000fe20000702670 */
[----:B-1----:R-:W-:-:S05]  /*00c0*/  IMAD R0, R4, UR5, R5 ;  /* 0x0000000504007c24 */ /* 0x002fca000f8e0205 */
[----:B------:R-:W-:-:S04]  /*00d0*/  ISETP.LT.OR P0, PT, R0, 0x1, P0 ;  /* 0x000000010000780c */ /* 0x000fc80000701670 */
[----:B------:R-:W-:-:S13]  /*00e0*/  ISETP.GE.OR P0, PT, R0, R2, P0 ;  /* 0x000000020000720c */ /* 0x000fda0000706670 */
[----:B------:R-:W-:Y:S05]  /*00f0*/  @P0 EXIT ;  /* 0x000000000000094d */ /* 0x000fea0003800000 */
[----:B------:R-:W0:Y:S01]  /*0100*/  LDCU.64 UR6, c[0x0][0x380] ;  /* 0x00007000ff0677ac */ /* 0x000e220008000a00 */
[----:B------:R-:W1:Y:S01]  /*0110*/  LDC.64 R12, c[0x0][0x380] ;  /* 0x0000e000ff0c7b82 */ /* 0x000e620000000a00 */
[-C--:B------:R-:W-:Y:S01]  /*0120*/  IMAD R3, R3, R14.reuse, RZ ;  /* 0x0000000e03037224 */ /* 0x080fe200078e02ff */
[----:B------:R-:W2:Y:S04]  /*0130*/  LDCU.64 UR4, c[0x0][0x358] ;  /* 0x00006b00ff0477ac */ /* 0x000ea80008000a00 */
[C---:B------:R-:W-:Y:S02]  /*0140*/  IADD3 R2, P0, PT, R0.reuse, R3, RZ ;  /* 0x0000000300027210 */ /* 0x040fe40007f1e0ff */
[----:B------:R-:W-:Y:S02]  /*0150*/  IADD3 R15, PT, PT, R0, -R14, R3 ;  /* 0x8000000e000f7210 */ /* 0x000fe40007ffe003 */
[----:B------:R-:W-:-:S02]  /*0160*/  LEA.HI.X.SX32 R5, R3, RZ, 0x1, P0 ;  /* 0x000000ff03057211 */ /* 0x000fc400000f0eff */
[----:B0-----:R-:W-:-:S04]  /*0170*/  LEA R4, P0, R2, UR6, 0x3 ;  /* 0x0000000602047c11 */ /* 0x001fc8000f8018ff */
[----:B------:R-:W-:Y:S01]  /*0180*/  LEA.HI.X R5, R2, UR7, R5, 0x3, P0 ;  /* 0x0000000702057c11 */ /* 0x000fe200080f1c05 */
[----:B-1----:R-:W-:-:S04]  /*0190*/  IMAD.WIDE R10, R15, 0x8, R12 ;  /* 0x000000080f0a7825 */ /* 0x002fc800078e020c */
[----:B--2---:R-:W2:Y:S04]  /*01a0*/  LDG.E.64 R6, desc[UR4][R4.64+-0x8] ;  /* 0xfffff80404067981 */ /* 0x004ea8000c1e1b00 */
[----:B------:R-:W2:Y:S01]  /*01b0*/  LDG.E.64 R8, desc[UR4][R4.64+0x8] ;  /* 0x0000080404087981 */ /* 0x000ea2000c1e1b00 */
[----:B------:R-:W-:-:S03]  /*01c0*/  IMAD R15, R14, 0x2, R15 ;  /* 0x000000020e0f7824 */ /* 0x000fc600078e020f */
[----:B------:R-:W3:Y:S01]  /*01d0*/  LDG.E.64 R10, desc[UR4][R10.64] ;  /* 0x000000040a0a7981 */ /* 0x000ee2000c1e1b00 */
[----:B------:R-:W-:-:S06]  /*01e0*/  IMAD.WIDE R12, R15, 0x8, R12 ;  /* 0x000000080f0c7825 */ /* 0x000fcc00078e020c */
[----:B------:R-:W4:Y:S01]  /*01f0*/  LDG.E.64 R12, desc[UR4][R12.64] ;  /* 0x000000040c0c7981 */ /* 0x000f22000c1e1b00 */
[----:B------:R-:W-:Y:S01]  /*0200*/  IMAD.IADD R3, R0, 0x1, R3 ;  /* 0x0000000100037824 */ /* 0x000fe200078e0203 */
[----:B--2---:R-:W-:Y:S01]  /*0210*/  DADD R6, R6, R8 ;  /* 0x0000000006067229 */ /* 0x004fe20000000008 */
[----:B------:R-:W0:Y:S07]  /*0220*/  LDC.64 R8, c[0x0][0x388] ;  /* 0x0000e200ff087b82 */ /* 0x000e2e0000000a00 */
[----:B---3--:R-:W-:-:S08]  /*0230*/  DADD R6, R6, R10 ;  /* 0x0000000006067229 */ /* 0x008fd0000000000a */
[----:B----4-:R-:W-:-:S08]  /*0240*/  DADD R6, R6, R12 ;  /* 0x0000000006067229 */ /* 0x010fd0000000000c */
[----:B------:R-:W-:Y:S01]  /*0250*/  DMUL R6, R6, 0.25 ;  /* 0x3fd0000006067828 */ /* 0x000fe20000000000 */
[----:B0-----:R-:W-:-:S06]  /*0260*/  IMAD.WIDE R2, R3, 0x8, R8 ;  /* 0x0000000803027825 */ /* 0x001fcc00078e0208 */
[----:B------:R-:W-:Y:S01]  /*0270*/  STG.E.64 desc[UR4][R2.64], R6 ;  /* 0x0000000602007986 */ /* 0x000fe2000c101b04 */
[----:B------:R-:W-:Y:S05]  /*0280*/  EXIT ;  /* 0x000000000000794d */ /* 0x000fea0003800000 */
.L_x_8:
        /* <DEDUP_REMOVED lines=15> */
.L_x_11:


//--------------------- .nv.shared._Z18gpu_Heat_reductionPdS_i --------------------------
	.section	.nv.shared._Z18gpu_Heat_reductionPdS_i,"aw",@nobits
	.sectionflags	@""
	.align	16
	.zero		1024


//--------------------- .nv.shared.reserved.0     --------------------------
	.section	.nv.shared.reserved.0,"aw",@nobits
	.weak		__nv_reservedSMEM_offset_0_alias
	.size		__nv_reservedSMEM_offset_0_alias, 0, 64
	.other		__nv_reservedSMEM_offset_0_alias,@"STO_CUDA_RESERVED_SHARED STV_DEFAULT"
__nv_reservedSMEM_offset_0_alias:
	.zero		0
	.zero		64


//--------------------- .nv.shared._Z8gpu_DiffPdS_S_i --------------------------
	.section	.nv.shared._Z8gpu_DiffPdS_S_i,"aw",@nobits
	.sectionflags	@""
	.align	16
	.zero		1024


//--------------------- .nv.shared._Z8gpu_HeatPdS_i --------------------------
	.section	.nv.shared._Z8gpu_HeatPdS_i,"aw",@nobits
	.sectionflags	@""
	.align	16
	.zero		1024


//--------------------- .nv.constant0._Z18gpu_Heat_reductionPdS_i --------------------------
	.section	.nv.constant0._Z18gpu_Heat_reductionPdS_i,"a",@progbits
	.sectionflags	@""
	.align	4
.nv.constant0._Z18gpu_Heat_reductionPdS_i:
	.zero		916


//--------------------- .nv.constant0._Z8gpu_DiffPdS_S_i --------------------------
	.section	.nv.constant0._Z8gpu_DiffPdS_S_i,"a",@progbits
	.sectionflags	@""
	.align	4
.nv.constant0._Z8gpu_DiffPdS_S_i:
	.zero		924


//--------------------- .nv.constant0._Z8gpu_HeatPdS_i --------------------------
	.section	.nv.constant0._Z8gpu_HeatPdS_i,"a",@progbits
	.sectionflags	@""
	.align	4
.nv.constant0._Z8gpu_HeatPdS_i:
	.zero		916


//--------------------- SYMBOLS --------------------------

	.type		.nv.reservedSmem.offset0,@object
	.size		.nv.reservedSmem.offset0,0x4
	.type		.nv.reservedSmem.cap,@object
	.size		.nv.reservedSmem.cap,0x4
